	.headerflags	@"EF_CUDA_TEXMODE_UNIFIED EF_CUDA_64BIT_ADDRESS EF_CUDA_ACCELERATORS EF_CUDA_SM90 EF_CUDA_VIRTUAL_SM(EF_CUDA_SM90)"
	.elftype	@"ET_EXEC"


//--------------------- .nv.info                  --------------------------
	.section	.nv.info,"",@"SHT_CUDA_INFO"
	.align	4


	//----- nvinfo : EIATTR_REGCOUNT
	.align		4
        /*0000*/ 	.byte	0x04, 0x2f
        /*0002*/ 	.short	(.L_1 - .L_0)
	.align		4
.L_0:
        /*0004*/ 	.word	index@(triton_poi_fused__to_copy_arange_clamp_mul_sub_25)
        /*0008*/ 	.word	0x0000000a


	//----- nvinfo : EIATTR_MIN_STACK_SIZE
	.align		4
.L_1:
        /*000c*/ 	.byte	0x04, 0x12
        /*000e*/ 	.short	(.L_3 - .L_2)
	.align		4
.L_2:
        /*0010*/ 	.word	index@(triton_poi_fused__to_copy_arange_clamp_mul_sub_25)
        /*0014*/ 	.word	0x00000000


	//----- nvinfo : EIATTR_FRAME_SIZE
	.align		4
.L_3:
        /*0018*/ 	.byte	0x04, 0x11
        /*001a*/ 	.short	(.L_5 - .L_4)
	.align		4
.L_4:
        /*001c*/ 	.word	index@(triton_poi_fused__to_copy_arange_clamp_mul_sub_25)
        /*0020*/ 	.word	0x00000000


	//----- nvinfo : EIATTR_MIN_STACK_SIZE
	.align		4
.L_5:
        /*0024*/ 	.byte	0x04, 0x12
        /*0026*/ 	.short	(.L_7 - .L_6)
	.align		4
.L_6:
        /*0028*/ 	.word	index@(triton_poi_fused__to_copy_arange_clamp_mul_sub_25)
        /*002c*/ 	.word	0x00000000
.L_7:


//--------------------- .nv.info.triton_poi_fused__to_copy_arange_clamp_mul_sub_25 --------------------------
	.section	.nv.info.triton_poi_fused__to_copy_arange_clamp_mul_sub_25,"",@"SHT_CUDA_INFO"
	.sectionflags	@""
	.align	4


	//----- nvinfo : EIATTR_CUDA_API_VERSION
	.align		4
        /*0000*/ 	.byte	0x04, 0x37
        /*0002*/ 	.short	(.L_9 - .L_8)
.L_8:
        /*0004*/ 	.word	0x0000007c


	//----- nvinfo : EIATTR_KPARAM_INFO
	.align		4
.L_9:
        /*0008*/ 	.byte	0x04, 0x17
        /*000a*/ 	.short	(.L_11 - .L_10)
.L_10:
        /*000c*/ 	.word	0x00000000
        /*0010*/ 	.short	0x0001
        /*0012*/ 	.short	0x0008
        /*0014*/ 	.byte	0x00, 0xf0, 0x11, 0x00


	//----- nvinfo : EIATTR_KPARAM_INFO
	.align		4
.L_11:
        /*0018*/ 	.byte	0x04, 0x17
        /*001a*/ 	.short	(.L_13 - .L_12)
.L_12:
        /*001c*/ 	.word	0x00000000
        /*0020*/ 	.short	0x0000
        /*0022*/ 	.short	0x0000
        /*0024*/ 	.byte	0x00, 0xf4, 0x21, 0x00


	//----- nvinfo : EIATTR_SPARSE_MMA_MASK
	.align		4
.L_13:
        /*0028*/ 	.byte	0x03, 0x50
        /*002a*/ 	.short	0x0000


	//----- nvinfo : EIATTR_MAXREG_COUNT
	.align		4
        /*002c*/ 	.byte	0x03, 0x1b
        /*002e*/ 	.short	0x00ff


	//----- nvinfo : EIATTR_EXIT_INSTR_OFFSETS
	.align		4
        /*0030*/ 	.byte	0x04, 0x1c
        /*0032*/ 	.short	(.L_15 - .L_14)


	//   ....[0]....
.L_14:
        /*0034*/ 	.word	0x000000f0


	//   ....[1]....
        /*0038*/ 	.word	0x00000120


	//----- nvinfo : EIATTR_REQNTID
	.align		4
.L_15:
        /*003c*/ 	.byte	0x04, 0x10
        /*003e*/ 	.short	(.L_17 - .L_16)
.L_16:
        /*0040*/ 	.word	0x00000020
        /*0044*/ 	.word	0x00000001
        /*0048*/ 	.word	0x00000001


	//----- nvinfo : EIATTR_CBANK_PARAM_SIZE
	.align		4
.L_17:
        /*004c*/ 	.byte	0x03, 0x19
        /*004e*/ 	.short	0x000c


	//----- nvinfo : EIATTR_PARAM_CBANK
	.align		4
        /*0050*/ 	.byte	0x04, 0x0a
        /*0052*/ 	.short	(.L_19 - .L_18)
	.align		4
.L_18:
        /*0054*/ 	.word	index@(.nv.constant0.triton_poi_fused__to_copy_arange_clamp_mul_sub_25)
        /*0058*/ 	.short	0x0210
        /*005a*/ 	.short	0x000c


	//----- nvinfo : EIATTR_SW_WAR
	.align		4
.L_19:
        /*005c*/ 	.byte	0x04, 0x36
        /*005e*/ 	.short	(.L_21 - .L_20)
.L_20:
        /*0060*/ 	.word	0x00000008
.L_21:


//--------------------- .nv.callgraph             --------------------------
	.section	.nv.callgraph,"",@"SHT_CUDA_CALLGRAPH"
	.align	4
	.sectionentsize	8
	.align		4
        /*0000*/ 	.word	0x00000000
	.align		4
        /*0004*/ 	.word	0xffffffff
	.align		4
        /*0008*/ 	.word	0x00000000
	.align		4
        /*000c*/ 	.word	0xfffffffe
	.align		4
        /*0010*/ 	.word	0x00000000
	.align		4
        /*0014*/ 	.word	0xfffffffd
	.align		4
        /*0018*/ 	.word	0x00000000
	.align		4
        /*001c*/ 	.word	0xfffffffc


//--------------------- .text.triton_poi_fused__to_copy_arange_clamp_mul_sub_25 --------------------------
	.section	.text.triton_poi_fused__to_copy_arange_clamp_mul_sub_25,"ax",@progbits
	.align	128
        .global         triton_poi_fused__to_copy_arange_clamp_mul_sub_25
        .type           triton_poi_fused__to_copy_arange_clamp_mul_sub_25,@function
        .size           triton_poi_fused__to_copy_arange_clamp_mul_sub_25,(.L_x_1 - triton_poi_fused__to_copy_arange_clamp_mul_sub_25)
        .other          triton_poi_fused__to_copy_arange_clamp_mul_sub_25,@"STO_CUDA_ENTRY STV_DEFAULT"
triton_poi_fused__to_copy_arange_clamp_mul_sub_25:
.text.triton_poi_fused__to_copy_arange_clamp_mul_sub_25:
[----:B------:R-:W0:Y:S02]  /*0000*/  LDC R1, c[0x0][0x28] ;  /* 0x00000a00ff017b82 */ /* 0x000e240000000800 */
[----:B------:R-:W1:Y:S01]  /*0010*/  S2R R6, SR_TID.X ;  /* 0x0000000000067919 */ /* 0x000e620000002100 */
[----:B------:R-:W2:Y:S01]  /*0020*/  LDC.64 R2, c[0x0][0x210] ;  /* 0x00008400ff027b82 */ /* 0x000ea20000000a00 */
[----:B------:R-:W3:Y:S01]  /*0030*/  S2R R5, SR_CTAID.X ;  /* 0x0000000000057919 */ /* 0x000ee20000002500 */
[C---:B-1----:R-:W-:Y:S02]  /*0040*/  LOP3.LUT R0, R6.reuse, 0x7, RZ, 0xc0, !PT ;  /* 0x0000000706007812 */ /* 0x042fe400078ec0ff */
[----:B------:R-:W-:-:S03]  /*0050*/  LOP3.LUT P0, RZ, R6, 0x18, RZ, 0xc0, !PT ;  /* 0x0000001806ff7812 */ /* 0x000fc6000780c0ff */
[----:B---3--:R-:W-:-:S04]  /*0060*/  IMAD R5, R5, 0x8, R0 ;  /* 0x0000000805057824 */ /* 0x008fc800078e0200 */
[C---:B--2---:R-:W-:Y:S01]  /*0070*/  IMAD.WIDE R2, R5.reuse, 0x4, R2 ;  /* 0x0000000405027825 */ /* 0x044fe200078e0202 */
[----:B------:R-:W-:Y:S02]  /*0080*/  I2FP.F32.S32 R0, R5 ;  /* 0x0000000500007245 */ /* 0x000fe40000201400 */
[----:B------:R-:W-:-:S03]  /*0090*/  ISETP.LT.AND P0, PT, R5, 0x8, !P0 ;  /* 0x000000080500780c */ /* 0x000fc60004701270 */
[----:B------:R-:W-:-:S05]  /*00a0*/  FMUL R0, R0, 2.1428570747375488281 ;  /* 0x4009249200007820 */ /* 0x000fca0000400000 */
[----:B------:R-:W-:-:S04]  /*00b0*/  FMNMX R0, RZ, R0, !PT ;  /* 0x00000000ff007209 */ /* 0x000fc80007800000 */
[----:B------:R-:W1:Y:S02]  /*00c0*/  F2I.TRUNC.NTZ R4, R0 ;  /* 0x0000000000047305 */ /* 0x000e64000020f100 */
[----:B-1----:R-:W-:-:S05]  /*00d0*/  I2FP.F32.S32 R7, R4 ;  /* 0x0000000400077245 */ /* 0x002fca0000201400 */
[----:B------:R-:W-:Y:S01]  /*00e0*/  FADD.SAT R7, R0, -R7 ;  /* 0x8000000700077221 */ /* 0x000fe20000002000 */
[----:B------:R-:W-:Y:S06]  /*00f0*/  @!P0 EXIT ;  /* 0x000000000000894d */ /* 0x000fec0003800000 */
[----:B------:R-:W-:Y:S02]  /*0100*/  ULDC.64 UR4, c[0x0][0x208] ;  /* 0x0000820000047ab9 */ /* 0x000fe40000000a00 */
[----:B------:R-:W-:Y:S01]  /*0110*/  STG.E desc[UR4][R2.64], R7 ;  /* 0x0000000702007986 */ /* 0x000fe2000c101904 */
[----:B------:R-:W-:Y:S05]  /*0120*/  EXIT ;  /* 0x000000000000794d */ /* 0x000fea0003800000 */
.L_x_0:
[----:B------:R-:W-:-:S00]  /*0130*/  BRA `(.L_x_0) ;  /* 0xfffffffc00fc7947 */ /* 0x000fc0000383ffff */
[----:B------:R-:W-:-:S00]  /*0140*/  NOP ;  /* 0x0000000000007918 */ /* 0x000fc00000000000 */
        /* <DEDUP_REMOVED lines=11> */
.L_x_1:


//--------------------- .nv.constant0.triton_poi_fused__to_copy_arange_clamp_mul_sub_25 --------------------------
	.section	.nv.constant0.triton_poi_fused__to_copy_arange_clamp_mul_sub_25,"a",@progbits
	.sectionflags	@""
	.align	4
.nv.constant0.triton_poi_fused__to_copy_arange_clamp_mul_sub_25:
	.zero		540
